//
// Generated by NVIDIA NVVM Compiler
//
// Compiler Build ID: CL-36424714
// Cuda compilation tools, release 13.0, V13.0.88
// Based on NVVM 20.0.0
//

.version 9.0
.target sm_100
.address_size 64

	// .globl	_Z8initiatePi

.visible .entry _Z8initiatePi(
	.param .u64 .ptr .align 1 _Z8initiatePi_param_0
)
{
	.reg .b32 	%r<3>;
	.reg .b64 	%rd<5>;

	ld.param.u64 	%rd1, [_Z8initiatePi_param_0];
	cvta.to.global.u64 	%rd2, %rd1;
	mov.u32 	%r1, %tid.x;
	mul.wide.u32 	%rd3, %r1, 4;
	add.s64 	%rd4, %rd2, %rd3;
	mov.b32 	%r2, 0;
	st.global.u32 	[%rd4], %r2;
	ret;

}
	// .globl	_Z9incrementPiS_
.visible .entry _Z9incrementPiS_(
	.param .u64 .ptr .align 1 _Z9incrementPiS__param_0,
	.param .u64 .ptr .align 1 _Z9incrementPiS__param_1
)
{
	.reg .b32 	%r<4>;
	.reg .b64 	%rd<9>;

	ld.param.u64 	%rd1, [_Z9incrementPiS__param_0];
	ld.param.u64 	%rd2, [_Z9incrementPiS__param_1];
	cvta.to.global.u64 	%rd3, %rd1;
	cvta.to.global.u64 	%rd4, %rd2;
	mov.u32 	%r1, %tid.x;
	mul.wide.u32 	%rd5, %r1, 4;
	add.s64 	%rd6, %rd4, %rd5;
	ld.global.u32 	%r2, [%rd6];
	mul.wide.s32 	%rd7, %r2, 4;
	add.s64 	%rd8, %rd3, %rd7;
	atom.global.add.u32 	%r3, [%rd8], 1;
	ret;

}
	// .globl	_Z10offsetcalcPiS_i
.visible .entry _Z10offsetcalcPiS_i(
	.param .u64 .ptr .align 1 _Z10offsetcalcPiS_i_param_0,
	.param .u64 .ptr .align 1 _Z10offsetcalcPiS_i_param_1,
	.param .u32 _Z10offsetcalcPiS_i_param_2
)
{
	.reg .pred 	%p<3>;
	.reg .b32 	%r<15>;
	.reg .b64 	%rd<10>;

	ld.param.u64 	%rd4, [_Z10offsetcalcPiS_i_param_0];
	ld.param.u64 	%rd5, [_Z10offsetcalcPiS_i_param_1];
	ld.param.u32 	%r4, [_Z10offsetcalcPiS_i_param_2];
	cvta.to.global.u64 	%rd1, %rd5;
	mov.u32 	%r5, %ctaid.x;
	mov.u32 	%r6, %ntid.x;
	mov.u32 	%r7, %tid.x;
	mad.lo.s32 	%r1, %r5, %r6, %r7;
	setp.lt.s32 	%p1, %r4, 2;
	@%p1 bra 	$L__BB2_3;
	cvta.to.global.u64 	%rd6, %rd4;
	mul.wide.s32 	%rd7, %r1, 4;
	add.s64 	%rd2, %rd6, %rd7;
	add.s64 	%rd3, %rd1, %rd7;
	mov.b32 	%r14, 1;
$L__BB2_2:
	ld.global.u32 	%r9, [%rd2];
	st.global.u32 	[%rd3], %r9;
	bar.sync 	0;
	sub.s32 	%r10, %r1, %r14;
	mul.wide.s32 	%rd8, %r10, 4;
	add.s64 	%rd9, %rd1, %rd8;
	ld.global.u32 	%r11, [%rd9];
	ld.global.u32 	%r12, [%rd2];
	add.s32 	%r13, %r12, %r11;
	st.global.u32 	[%rd2], %r13;
	bar.sync 	0;
	shl.b32 	%r14, %r14, 1;
	setp.lt.s32 	%p2, %r14, %r4;
	@%p2 bra 	$L__BB2_2;
$L__BB2_3:
	ret;

}
	// .globl	_Z4sortPiS_S_
.visible .entry _Z4sortPiS_S_(
	.param .u64 .ptr .align 1 _Z4sortPiS_S__param_0,
	.param .u64 .ptr .align 1 _Z4sortPiS_S__param_1,
	.param .u64 .ptr .align 1 _Z4sortPiS_S__param_2
)
{
	.reg .pred 	%p<3>;
	.reg .b32 	%r<10>;
	.reg .b64 	%rd<12>;

	ld.param.u64 	%rd4, [_Z4sortPiS_S__param_0];
	ld.param.u64 	%rd3, [_Z4sortPiS_S__param_1];
	ld.param.u64 	%rd5, [_Z4sortPiS_S__param_2];
	cvta.to.global.u64 	%rd6, %rd4;
	cvta.to.global.u64 	%rd7, %rd5;
	mov.u32 	%r1, %tid.x;
	mul.wide.u32 	%rd8, %r1, 4;
	add.s64 	%rd9, %rd7, %rd8;
	ld.global.u32 	%r2, [%rd9+-4];
	add.s64 	%rd1, %rd6, %rd8;
	ld.global.u32 	%r5, [%rd1];
	setp.lt.s32 	%p1, %r5, 1;
	@%p1 bra 	$L__BB3_3;
	cvta.to.global.u64 	%rd2, %rd3;
	mov.b32 	%r9, 0;
$L__BB3_2:
	add.s32 	%r7, %r9, %r2;
	mul.wide.s32 	%rd10, %r7, 4;
	add.s64 	%rd11, %rd2, %rd10;
	st.global.u32 	[%rd11], %r1;
	add.s32 	%r9, %r9, 1;
	ld.global.u32 	%r8, [%rd1];
	setp.lt.s32 	%p2, %r9, %r8;
	@%p2 bra 	$L__BB3_2;
$L__BB3_3:
	ret;

}


// ===== COMPILED SASS (sm_100) =====

	.target	sm_100

	.elftype	@"ET_EXEC"


//--------------------- .note.nv.tkinfo           --------------------------
	.section	.note.nv.tkinfo,"",@"SHT_NOTE"
	.sectionflags	@"SHF_NOTE_NV_TKINFO"
	.tkinfo
        /*0018*/ 	.word	0x00000002
        /*0030*/ 	.string	""
        /*0030*/ 	.string	"ptxas"
        /*0030*/ 	.string	"Cuda compilation tools, release 13.0, V13.0.88"
        /*0030*/ 	.string	"Build cuda_13.0.r13.0/compiler.36424714_0"
        /*0030*/ 	.string	"-arch sm_100 -m 64 "



//--------------------- .note.nv.cuinfo           --------------------------
	.section	.note.nv.cuinfo,"",@"SHT_NOTE"
	.sectionflags	@"SHF_NOTE_NV_CUINFO"
        /*0018*/ 	.short	0x0002
        /*001a*/ 	.short	0x0064
        /*001c*/ 	.short	0x0082
	.zero		2


//--------------------- .nv.info                  --------------------------
	.section	.nv.info,"",@"SHT_CUDA_INFO"
	.align	4


	//----- nvinfo : EIATTR_REGCOUNT
	.align		4
        /*0000*/ 	.byte	0x04, 0x2f
        /*0002*/ 	.short	(.L_1 - .L_0)
	.align		4
.L_0:
        /*0004*/ 	.word	index@(_Z8initiatePi)
        /*0008*/ 	.word	0x00000008


	//----- nvinfo : EIATTR_FRAME_SIZE
	.align		4
.L_1:
        /*000c*/ 	.byte	0x04, 0x11
        /*000e*/ 	.short	(.L_3 - .L_2)
	.align		4
.L_2:
        /*0010*/ 	.word	index@(_Z8initiatePi)
        /*0014*/ 	.word	0x00000000


	//----- nvinfo : EIATTR_REGCOUNT
	.align		4
.L_3:
        /*0018*/ 	.byte	0x04, 0x2f
        /*001a*/ 	.short	(.L_5 - .L_4)
	.align		4
.L_4:
        /*001c*/ 	.word	index@(_Z9incrementPiS_)
        /*0020*/ 	.word	0x0000000a


	//----- nvinfo : EIATTR_FRAME_SIZE
	.align		4
.L_5:
        /*0024*/ 	.byte	0x04, 0x11
        /*0026*/ 	.short	(.L_7 - .L_6)
	.align		4
.L_6:
        /*0028*/ 	.word	index@(_Z9incrementPiS_)
        /*002c*/ 	.word	0x00000000


	//----- nvinfo : EIATTR_REGCOUNT
	.align		4
.L_7:
        /*0030*/ 	.byte	0x04, 0x2f
        /*0032*/ 	.short	(.L_9 - .L_8)
	.align		4
.L_8:
        /*0034*/ 	.word	index@(_Z10offsetcalcPiS_i)
        /*0038*/ 	.word	0x00000012


	//----- nvinfo : EIATTR_FRAME_SIZE
	.align		4
.L_9:
        /*003c*/ 	.byte	0x04, 0x11
        /*003e*/ 	.short	(.L_11 - .L_10)
	.align		4
.L_10:
        /*0040*/ 	.word	index@(_Z10offsetcalcPiS_i)
        /*0044*/ 	.word	0x00000000


	//----- nvinfo : EIATTR_REGCOUNT
	.align		4
.L_11:
        /*0048*/ 	.byte	0x04, 0x2f
        /*004a*/ 	.short	(.L_13 - .L_12)
	.align		4
.L_12:
        /*004c*/ 	.word	index@(_Z4sortPiS_S_)
        /*0050*/ 	.word	0x0000000e


	//----- nvinfo : EIATTR_FRAME_SIZE
	.align		4
.L_13:
        /*0054*/ 	.byte	0x04, 0x11
        /*0056*/ 	.short	(.L_15 - .L_14)
	.align		4
.L_14:
        /*0058*/ 	.word	index@(_Z4sortPiS_S_)
        /*005c*/ 	.word	0x00000000


	//----- nvinfo : EIATTR_MIN_STACK_SIZE
	.align		4
.L_15:
        /*0060*/ 	.byte	0x04, 0x12
        /*0062*/ 	.short	(.L_17 - .L_16)
	.align		4
.L_16:
        /*0064*/ 	.word	index@(_Z4sortPiS_S_)
        /*0068*/ 	.word	0x00000000


	//----- nvinfo : EIATTR_MIN_STACK_SIZE
	.align		4
.L_17:
        /*006c*/ 	.byte	0x04, 0x12
        /*006e*/ 	.short	(.L_19 - .L_18)
	.align		4
.L_18:
        /*0070*/ 	.word	index@(_Z10offsetcalcPiS_i)
        /*0074*/ 	.word	0x00000000


	//----- nvinfo : EIATTR_MIN_STACK_SIZE
	.align		4
.L_19:
        /*0078*/ 	.byte	0x04, 0x12
        /*007a*/ 	.short	(.L_21 - .L_20)
	.align		4
.L_20:
        /*007c*/ 	.word	index@(_Z9incrementPiS_)
        /*0080*/ 	.word	0x00000000


	//----- nvinfo : EIATTR_MIN_STACK_SIZE
	.align		4
.L_21:
        /*0084*/ 	.byte	0x04, 0x12
        /*0086*/ 	.short	(.L_23 - .L_22)
	.align		4
.L_22:
        /*0088*/ 	.word	index@(_Z8initiatePi)
        /*008c*/ 	.word	0x00000000
.L_23:


//--------------------- .nv.compat                --------------------------
	.section	.nv.compat,"",@"SHT_CUDA_COMPAT_INFO"
	.align	4
        /*0000*/ 	.byte	0x02, 0x09, 0x00, 0x00, 0x02, 0x02, 0x01, 0x00, 0x02, 0x05, 0x05, 0x00, 0x03, 0x07, 0x01, 0x01
        /*0010*/ 	.byte	0x02, 0x03, 0x00, 0x00, 0x02, 0x06, 0x01, 0x00, 0x04, 0x0b, 0x08, 0x00, 0x09, 0x00, 0x00, 0x00
        /*0020*/ 	.byte	0x00, 0x00, 0x00, 0x00


//--------------------- .nv.info._Z4sortPiS_S_    --------------------------
	.section	.nv.info._Z4sortPiS_S_,"",@"SHT_CUDA_INFO"
	.sectionflags	@""
	.align	4


	//----- nvinfo : EIATTR_CUDA_API_VERSION
	.align		4
        /*0000*/ 	.byte	0x04, 0x37
        /*0002*/ 	.short	(.L_25 - .L_24)
.L_24:
        /*0004*/ 	.word	0x00000082


	//----- nvinfo : EIATTR_KPARAM_INFO
	.align		4
.L_25:
        /*0008*/ 	.byte	0x04, 0x17
        /*000a*/ 	.short	(.L_27 - .L_26)
.L_26:
        /*000c*/ 	.word	0x00000000
        /*0010*/ 	.short	0x0002
        /*0012*/ 	.short	0x0010
        /*0014*/ 	.byte	0x00, 0xf5, 0x21, 0x00


	//----- nvinfo : EIATTR_KPARAM_INFO
	.align		4
.L_27:
        /*0018*/ 	.byte	0x04, 0x17
        /*001a*/ 	.short	(.L_29 - .L_28)
.L_28:
        /*001c*/ 	.word	0x00000000
        /*0020*/ 	.short	0x0001
        /*0022*/ 	.short	0x0008
        /*0024*/ 	.byte	0x00, 0xf5, 0x21, 0x00


	//----- nvinfo : EIATTR_KPARAM_INFO
	.align		4
.L_29:
        /*0028*/ 	.byte	0x04, 0x17
        /*002a*/ 	.short	(.L_31 - .L_30)
.L_30:
        /*002c*/ 	.word	0x00000000
        /*0030*/ 	.short	0x0000
        /*0032*/ 	.short	0x0000
        /*0034*/ 	.byte	0x00, 0xf5, 0x21, 0x00


	//----- nvinfo : EIATTR_SPARSE_MMA_MASK
	.align		4
.L_31:
        /*0038*/ 	.byte	0x03, 0x50
        /*003a*/ 	.short	0x0000


	//----- nvinfo : EIATTR_MAXREG_COUNT
	.align		4
        /*003c*/ 	.byte	0x03, 0x1b
        /*003e*/ 	.short	0x00ff


	//----- nvinfo : EIATTR_MERCURY_ISA_VERSION
	.align		4
        /*0040*/ 	.byte	0x03, 0x5f
        /*0042*/ 	.short	0x0101


	//----- nvinfo : EIATTR_VRC_CTA_INIT_COUNT
	.align		4
        /*0044*/ 	.byte	0x02, 0x4a
	.zero		1
	.zero		1


	//----- nvinfo : EIATTR_EXIT_INSTR_OFFSETS
	.align		4
        /*0048*/ 	.byte	0x04, 0x1c
        /*004a*/ 	.short	(.L_33 - .L_32)


	//   ....[0]....
.L_32:
        /*004c*/ 	.word	0x00000070


	//   ....[1]....
        /*0050*/ 	.word	0x00000140


	//----- nvinfo : EIATTR_CRS_STACK_SIZE
	.align		4
.L_33:
        /*0054*/ 	.byte	0x04, 0x1e
        /*0056*/ 	.short	(.L_35 - .L_34)
.L_34:
        /*0058*/ 	.word	0x00000000


	//----- nvinfo : EIATTR_CBANK_PARAM_SIZE
	.align		4
.L_35:
        /*005c*/ 	.byte	0x03, 0x19
        /*005e*/ 	.short	0x0018


	//----- nvinfo : EIATTR_PARAM_CBANK
	.align		4
        /*0060*/ 	.byte	0x04, 0x0a
        /*0062*/ 	.short	(.L_37 - .L_36)
	.align		4
.L_36:
        /*0064*/ 	.word	index@(.nv.constant0._Z4sortPiS_S_)
        /*0068*/ 	.short	0x0380
        /*006a*/ 	.short	0x0018


	//----- nvinfo : EIATTR_SW_WAR
	.align		4
.L_37:
        /*006c*/ 	.byte	0x04, 0x36
        /*006e*/ 	.short	(.L_39 - .L_38)
.L_38:
        /*0070*/ 	.word	0x00000008
.L_39:


//--------------------- .nv.info._Z10offsetcalcPiS_i --------------------------
	.section	.nv.info._Z10offsetcalcPiS_i,"",@"SHT_CUDA_INFO"
	.sectionflags	@""
	.align	4


	//----- nvinfo : EIATTR_CUDA_API_VERSION
	.align		4
        /*0000*/ 	.byte	0x04, 0x37
        /*0002*/ 	.short	(.L_41 - .L_40)
.L_40:
        /*0004*/ 	.word	0x00000082


	//----- nvinfo : EIATTR_KPARAM_INFO
	.align		4
.L_41:
        /*0008*/ 	.byte	0x04, 0x17
        /*000a*/ 	.short	(.L_43 - .L_42)
.L_42:
        /*000c*/ 	.word	0x00000000
        /*0010*/ 	.short	0x0002
        /*0012*/ 	.short	0x0010
        /*0014*/ 	.byte	0x00, 0xf0, 0x11, 0x00


	//----- nvinfo : EIATTR_KPARAM_INFO
	.align		4
.L_43:
        /*0018*/ 	.byte	0x04, 0x17
        /*001a*/ 	.short	(.L_45 - .L_44)
.L_44:
        /*001c*/ 	.word	0x00000000
        /*0020*/ 	.short	0x0001
        /*0022*/ 	.short	0x0008
        /*0024*/ 	.byte	0x00, 0xf5, 0x21, 0x00


	//----- nvinfo : EIATTR_KPARAM_INFO
	.align		4
.L_45:
        /*0028*/ 	.byte	0x04, 0x17
        /*002a*/ 	.short	(.L_47 - .L_46)
.L_46:
        /*002c*/ 	.word	0x00000000
        /*0030*/ 	.short	0x0000
        /*0032*/ 	.short	0x0000
        /*0034*/ 	.byte	0x00, 0xf5, 0x21, 0x00


	//----- nvinfo : EIATTR_SPARSE_MMA_MASK
	.align		4
.L_47:
        /*0038*/ 	.byte	0x03, 0x50
        /*003a*/ 	.short	0x0000


	//----- nvinfo : EIATTR_MAXREG_COUNT
	.align		4
        /*003c*/ 	.byte	0x03, 0x1b
        /*003e*/ 	.short	0x00ff


	//----- nvinfo : EIATTR_NUM_BARRIERS
	.align		4
        /*0040*/ 	.byte	0x02, 0x4c
        /*0042*/ 	.byte	0x01
	.zero		1


	//----- nvinfo : EIATTR_MERCURY_ISA_VERSION
	.align		4
        /*0044*/ 	.byte	0x03, 0x5f
        /*0046*/ 	.short	0x0101


	//----- nvinfo : EIATTR_VRC_CTA_INIT_COUNT
	.align		4
        /*0048*/ 	.byte	0x02, 0x4a
	.zero		1
	.zero		1


	//----- nvinfo : EIATTR_EXIT_INSTR_OFFSETS
	.align		4
        /*004c*/ 	.byte	0x04, 0x1c
        /*004e*/ 	.short	(.L_49 - .L_48)


	//   ....[0]....
.L_48:
        /*0050*/ 	.word	0x00000060


	//   ....[1]....
        /*0054*/ 	.word	0x000001b0


	//----- nvinfo : EIATTR_CBANK_PARAM_SIZE
	.align		4
.L_49:
        /*0058*/ 	.byte	0x03, 0x19
        /*005a*/ 	.short	0x0014


	//----- nvinfo : EIATTR_PARAM_CBANK
	.align		4
        /*005c*/ 	.byte	0x04, 0x0a
        /*005e*/ 	.short	(.L_51 - .L_50)
	.align		4
.L_50:
        /*0060*/ 	.word	index@(.nv.constant0._Z10offsetcalcPiS_i)
        /*0064*/ 	.short	0x0380
        /*0066*/ 	.short	0x0014


	//----- nvinfo : EIATTR_SW_WAR
	.align		4
.L_51:
        /*0068*/ 	.byte	0x04, 0x36
        /*006a*/ 	.short	(.L_53 - .L_52)
.L_52:
        /*006c*/ 	.word	0x00000008
.L_53:


//--------------------- .nv.info._Z9incrementPiS_ --------------------------
	.section	.nv.info._Z9incrementPiS_,"",@"SHT_CUDA_INFO"
	.sectionflags	@""
	.align	4


	//----- nvinfo : EIATTR_CUDA_API_VERSION
	.align		4
        /*0000*/ 	.byte	0x04, 0x37
        /*0002*/ 	.short	(.L_55 - .L_54)
.L_54:
        /*0004*/ 	.word	0x00000082


	//----- nvinfo : EIATTR_KPARAM_INFO
	.align		4
.L_55:
        /*0008*/ 	.byte	0x04, 0x17
        /*000a*/ 	.short	(.L_57 - .L_56)
.L_56:
        /*000c*/ 	.word	0x00000000
        /*0010*/ 	.short	0x0001
        /*0012*/ 	.short	0x0008
        /*0014*/ 	.byte	0x00, 0xf5, 0x21, 0x00


	//----- nvinfo : EIATTR_KPARAM_INFO
	.align		4
.L_57:
        /*0018*/ 	.byte	0x04, 0x17
        /*001a*/ 	.short	(.L_59 - .L_58)
.L_58:
        /*001c*/ 	.word	0x00000000
        /*0020*/ 	.short	0x0000
        /*0022*/ 	.short	0x0000
        /*0024*/ 	.byte	0x00, 0xf5, 0x21, 0x00


	//----- nvinfo : EIATTR_SPARSE_MMA_MASK
	.align		4
.L_59:
        /*0028*/ 	.byte	0x03, 0x50
        /*002a*/ 	.short	0x0000


	//----- nvinfo : EIATTR_MAXREG_COUNT
	.align		4
        /*002c*/ 	.byte	0x03, 0x1b
        /*002e*/ 	.short	0x00ff


	//----- nvinfo : EIATTR_MERCURY_ISA_VERSION
	.align		4
        /*0030*/ 	.byte	0x03, 0x5f
        /*0032*/ 	.short	0x0101


	//----- nvinfo : EIATTR_VRC_CTA_INIT_COUNT
	.align		4
        /*0034*/ 	.byte	0x02, 0x4a
	.zero		1
	.zero		1


	//----- nvinfo : EIATTR_EXIT_INSTR_OFFSETS
	.align		4
        /*0038*/ 	.byte	0x04, 0x1c
        /*003a*/ 	.short	(.L_61 - .L_60)


	//   ....[0]....
.L_60:
        /*003c*/ 	.word	0x000000a0


	//----- nvinfo : EIATTR_CBANK_PARAM_SIZE
	.align		4
.L_61:
        /*0040*/ 	.byte	0x03, 0x19
        /*0042*/ 	.short	0x0010


	//----- nvinfo : EIATTR_PARAM_CBANK
	.align		4
        /*0044*/ 	.byte	0x04, 0x0a
        /*0046*/ 	.short	(.L_63 - .L_62)
	.align		4
.L_62:
        /*0048*/ 	.word	index@(.nv.constant0._Z9incrementPiS_)
        /*004c*/ 	.short	0x0380
        /*004e*/ 	.short	0x0010


	//----- nvinfo : EIATTR_SW_WAR
	.align		4
.L_63:
        /*0050*/ 	.byte	0x04, 0x36
        /*0052*/ 	.short	(.L_65 - .L_64)
.L_64:
        /*0054*/ 	.word	0x00000008
.L_65:


//--------------------- .nv.info._Z8initiatePi    --------------------------
	.section	.nv.info._Z8initiatePi,"",@"SHT_CUDA_INFO"
	.sectionflags	@""
	.align	4


	//----- nvinfo : EIATTR_CUDA_API_VERSION
	.align		4
        /*0000*/ 	.byte	0x04, 0x37
        /*0002*/ 	.short	(.L_67 - .L_66)
.L_66:
        /*0004*/ 	.word	0x00000082


	//----- nvinfo : EIATTR_KPARAM_INFO
	.align		4
.L_67:
        /*0008*/ 	.byte	0x04, 0x17
        /*000a*/ 	.short	(.L_69 - .L_68)
.L_68:
        /*000c*/ 	.word	0x00000000
        /*0010*/ 	.short	0x0000
        /*0012*/ 	.short	0x0000
        /*0014*/ 	.byte	0x00, 0xf5, 0x21, 0x00


	//----- nvinfo : EIATTR_SPARSE_MMA_MASK
	.align		4
.L_69:
        /*0018*/ 	.byte	0x03, 0x50
        /*001a*/ 	.short	0x0000


	//----- nvinfo : EIATTR_MAXREG_COUNT
	.align		4
        /*001c*/ 	.byte	0x03, 0x1b
        /*001e*/ 	.short	0x00ff


	//----- nvinfo : EIATTR_MERCURY_ISA_VERSION
	.align		4
        /*0020*/ 	.byte	0x03, 0x5f
        /*0022*/ 	.short	0x0101


	//----- nvinfo : EIATTR_VRC_CTA_INIT_COUNT
	.align		4
        /*0024*/ 	.byte	0x02, 0x4a
	.zero		1
	.zero		1


	//----- nvinfo : EIATTR_EXIT_INSTR_OFFSETS
	.align		4
        /*0028*/ 	.byte	0x04, 0x1c
        /*002a*/ 	.short	(.L_71 - .L_70)


	//   ....[0]....
.L_70:
        /*002c*/ 	.word	0x00000060


	//----- nvinfo : EIATTR_CBANK_PARAM_SIZE
	.align		4
.L_71:
        /*0030*/ 	.byte	0x03, 0x19
        /*0032*/ 	.short	0x0008


	//----- nvinfo : EIATTR_PARAM_CBANK
	.align		4
        /*0034*/ 	.byte	0x04, 0x0a
        /*0036*/ 	.short	(.L_73 - .L_72)
	.align		4
.L_72:
        /*0038*/ 	.word	index@(.nv.constant0._Z8initiatePi)
        /*003c*/ 	.short	0x0380
        /*003e*/ 	.short	0x0008


	//----- nvinfo : EIATTR_SW_WAR
	.align		4
.L_73:
        /*0040*/ 	.byte	0x04, 0x36
        /*0042*/ 	.short	(.L_75 - .L_74)
.L_74:
        /*0044*/ 	.word	0x00000008
.L_75:


//--------------------- .nv.callgraph             --------------------------
	.section	.nv.callgraph,"",@"SHT_CUDA_CALLGRAPH"
	.align	4
	.sectionentsize	8
	.align		4
        /*0000*/ 	.word	0x00000000
	.align		4
        /*0004*/ 	.word	0xffffffff
	.align		4
        /*0008*/ 	.word	0x00000000
	.align		4
        /*000c*/ 	.word	0xfffffffe
	.align		4
        /*0010*/ 	.word	0x00000000
	.align		4
        /*0014*/ 	.word	0xfffffffd
	.align		4
        /*0018*/ 	.word	0x00000000
	.align		4
        /*001c*/ 	.word	0xfffffffc


//--------------------- .text._Z4sortPiS_S_       --------------------------
	.section	.text._Z4sortPiS_S_,"ax",@progbits
	.align	128
        .global         _Z4sortPiS_S_
        .type           _Z4sortPiS_S_,@function
        .size           _Z4sortPiS_S_,(.L_x_6 - _Z4sortPiS_S_)
        .other          _Z4sortPiS_S_,@"STO_CUDA_ENTRY STV_DEFAULT"
_Z4sortPiS_S_:
.text._Z4sortPiS_S_:
[----:B------:R-:W-:Y:S01]  /*0000*/  LDC R1, c[0x0][0x37c] ;  /* 0x0000df00ff017b82 */ /* 0x000fe20000000800 */
[----:B------:R-:W0:Y:S07]  /*0010*/  S2R R11, SR_TID.X ;  /* 0x00000000000b7919 */ /* 0x000e2e0000002100 */
[----:B------:R-:W0:Y:S01]  /*0020*/  LDC.64 R4, c[0x0][0x380] ;  /* 0x0000e000ff047b82 */ /* 0x000e220000000a00 */
[----:B------:R-:W1:Y:S01]  /*0030*/  LDCU.64 UR4, c[0x0][0x358] ;  /* 0x00006b00ff0477ac */ /* 0x000e620008000a00 */
[----:B0-----:R-:W-:-:S05]  /*0040*/  IMAD.WIDE.U32 R4, R11, 0x4, R4 ;  /* 0x000000040b047825 */ /* 0x001fca00078e0004 */
[----:B-1----:R-:W2:Y:S02]  /*0050*/  LDG.E R0, desc[UR4][R4.64] ;  /* 0x0000000404007981 */ /* 0x002ea4000c1e1900 */
[----:B--2---:R-:W-:-:S13]  /*0060*/  ISETP.GE.AND P0, PT, R0, 0x1, PT ;  /* 0x000000010000780c */ /* 0x004fda0003f06270 */
[----:B------:R-:W-:Y:S05]  /*0070*/  @!P0 EXIT ;  /* 0x000000000000894d */ /* 0x000fea0003800000 */
[----:B------:R-:W0:Y:S08]  /*0080*/  LDC.64 R2, c[0x0][0x390] ;  /* 0x0000e400ff027b82 */ /* 0x000e300000000a00 */
[----:B------:R-:W1:Y:S01]  /*0090*/  LDC.64 R6, c[0x0][0x388] ;  /* 0x0000e200ff067b82 */ /* 0x000e620000000a00 */
[----:B0-----:R-:W-:-:S05]  /*00a0*/  IMAD.WIDE.U32 R2, R11, 0x4, R2 ;  /* 0x000000040b027825 */ /* 0x001fca00078e0002 */
[----:B------:R0:W5:Y:S01]  /*00b0*/  LDG.E R0, desc[UR4][R2.64+-0x4] ;  /* 0xfffffc0402007981 */ /* 0x000162000c1e1900 */
[----:B------:R-:W-:-:S07]  /*00c0*/  HFMA2 R9, -RZ, RZ, 0, 0 ;  /* 0x00000000ff097431 */ /* 0x000fce00000001ff */
.L_x_0:
[----:B0----5:R-:W-:-:S05]  /*00d0*/  IADD3 R3, PT, PT, R0, R9, RZ ;  /* 0x0000000900037210 */ /* 0x021fca0007ffe0ff */
[----:B-1----:R-:W-:-:S05]  /*00e0*/  IMAD.WIDE R2, R3, 0x4, R6 ;  /* 0x0000000403027825 */ /* 0x002fca00078e0206 */
[----:B------:R2:W-:Y:S04]  /*00f0*/  STG.E desc[UR4][R2.64], R11 ;  /* 0x0000000b02007986 */ /* 0x0005e8000c101904 */
[----:B------:R-:W3:Y:S01]  /*0100*/  LDG.E R8, desc[UR4][R4.64] ;  /* 0x0000000404087981 */ /* 0x000ee2000c1e1900 */
[----:B------:R-:W-:-:S04]  /*0110*/  IADD3 R9, PT, PT, R9, 0x1, RZ ;  /* 0x0000000109097810 */ /* 0x000fc80007ffe0ff */
[----:B---3--:R-:W-:-:S13]  /*0120*/  ISETP.GE.AND P0, PT, R9, R8, PT ;  /* 0x000000080900720c */ /* 0x008fda0003f06270 */
[----:B--2---:R-:W-:Y:S05]  /*0130*/  @!P0 BRA `(.L_x_0) ;  /* 0xfffffffc00e48947 */ /* 0x004fea000383ffff */
[----:B------:R-:W-:Y:S05]  /*0140*/  EXIT ;  /* 0x000000000000794d */ /* 0x000fea0003800000 */
.L_x_1:
[----:B------:R-:W-:-:S00]  /*0150*/  BRA `(.L_x_1) ;  /* 0xfffffffc00fc7947 */ /* 0x000fc0000383ffff */
[----:B------:R-:W-:-:S00]  /*0160*/  NOP ;  /* 0x0000000000007918 */ /* 0x000fc00000000000 */
        /* <DEDUP_REMOVED lines=9> */
.L_x_6:


//--------------------- .text._Z10offsetcalcPiS_i --------------------------
	.section	.text._Z10offsetcalcPiS_i,"ax",@progbits
	.align	128
        .global         _Z10offsetcalcPiS_i
        .type           _Z10offsetcalcPiS_i,@function
        .size           _Z10offsetcalcPiS_i,(.L_x_7 - _Z10offsetcalcPiS_i)
        .other          _Z10offsetcalcPiS_i,@"STO_CUDA_ENTRY STV_DEFAULT"
_Z10offsetcalcPiS_i:
.text._Z10offsetcalcPiS_i:
[----:B------:R-:W-:Y:S08]  /*0000*/  LDC R1, c[0x0][0x37c] ;  /* 0x0000df00ff017b82 */ /* 0x000ff00000000800 */
[----:B------:R-:W0:Y:S01]  /*0010*/  LDC R10, c[0x0][0x390] ;  /* 0x0000e400ff0a7b82 */ /* 0x000e220000000800 */
[----:B------:R-:W1:Y:S07]  /*0020*/  S2R R0, SR_TID.X ;  /* 0x0000000000007919 */ /* 0x000e6e0000002100 */
[----:B------:R-:W2:Y:S08]  /*0030*/  LDC R11, c[0x0][0x360] ;  /* 0x0000d800ff0b7b82 */ /* 0x000eb00000000800 */
[----:B------:R-:W3:Y:S01]  /*0040*/  S2UR UR4, SR_CTAID.X ;  /* 0x00000000000479c3 */ /* 0x000ee20000002500 */
[----:B0-----:R-:W-:-:S13]  /*0050*/  ISETP.GE.AND P0, PT, R10, 0x2, PT ;  /* 0x000000020a00780c */ /* 0x001fda0003f06270 */
[----:B-123--:R-:W-:Y:S05]  /*0060*/  @!P0 EXIT ;  /* 0x000000000000894d */ /* 0x00efea0003800000 */
[----:B------:R-:W0:Y:S01]  /*0070*/  LDC.64 R2, c[0x0][0x380] ;  /* 0x0000e000ff027b82 */ /* 0x000e220000000a00 */
[----:B------:R-:W-:Y:S01]  /*0080*/  IMAD R11, R11, UR4, R0 ;  /* 0x000000040b0b7c24 */ /* 0x000fe2000f8e0200 */
[----:B------:R-:W1:Y:S01]  /*0090*/  LDCU.64 UR6, c[0x0][0x358] ;  /* 0x00006b00ff0677ac */ /* 0x000e620008000a00 */
[----:B------:R-:W-:-:S05]  /*00a0*/  UMOV UR4, 0x1 ;  /* 0x0000000100047882 */ /* 0x000fca0000000000 */
[----:B------:R-:W2:Y:S01]  /*00b0*/  LDC.64 R8, c[0x0][0x388] ;  /* 0x0000e200ff087b82 */ /* 0x000ea20000000a00 */
[----:B0-----:R-:W-:-:S04]  /*00c0*/  IMAD.WIDE R2, R11, 0x4, R2 ;  /* 0x000000040b027825 */ /* 0x001fc800078e0202 */
[----:B-12---:R-:W-:-:S07]  /*00d0*/  IMAD.WIDE R4, R11, 0x4, R8 ;  /* 0x000000040b047825 */ /* 0x006fce00078e0208 */
.L_x_2:
[----:B0-----:R-:W2:Y:S01]  /*00e0*/  LDG.E R13, desc[UR6][R2.64] ;  /* 0x00000006020d7981 */ /* 0x001ea2000c1e1900 */
[----:B------:R-:W-:-:S05]  /*00f0*/  IADD3 R7, PT, PT, R11, -UR4, RZ ;  /* 0x800000040b077c10 */ /* 0x000fca000fffe0ff */
[----:B------:R-:W-:Y:S01]  /*0100*/  IMAD.WIDE R6, R7, 0x4, R8 ;  /* 0x0000000407067825 */ /* 0x000fe200078e0208 */
[----:B--2---:R0:W-:Y:S01]  /*0110*/  STG.E desc[UR6][R4.64], R13 ;  /* 0x0000000d04007986 */ /* 0x0041e2000c101906 */
[----:B------:R-:W-:Y:S06]  /*0120*/  BAR.SYNC.DEFER_BLOCKING 0x0 ;  /* 0x0000000000007b1d */ /* 0x000fec0000010000 */
[----:B------:R-:W2:Y:S04]  /*0130*/  LDG.E R6, desc[UR6][R6.64] ;  /* 0x0000000606067981 */ /* 0x000ea8000c1e1900 */
[----:B------:R-:W2:Y:S01]  /*0140*/  LDG.E R15, desc[UR6][R2.64] ;  /* 0x00000006020f7981 */ /* 0x000ea2000c1e1900 */
[----:B------:R-:W-:-:S06]  /*0150*/  USHF.L.U32 UR4, UR4, 0x1, URZ ;  /* 0x0000000104047899 */ /* 0x000fcc00080006ff */
[----:B------:R-:W-:Y:S02]  /*0160*/  ISETP.LE.AND P0, PT, R10, UR4, PT ;  /* 0x000000040a007c0c */ /* 0x000fe4000bf03270 */
[----:B--2---:R-:W-:-:S05]  /*0170*/  IADD3 R15, PT, PT, R6, R15, RZ ;  /* 0x0000000f060f7210 */ /* 0x004fca0007ffe0ff */
[----:B------:R0:W-:Y:S01]  /*0180*/  STG.E desc[UR6][R2.64], R15 ;  /* 0x0000000f02007986 */ /* 0x0001e2000c101906 */
[----:B------:R-:W-:Y:S06]  /*0190*/  BAR.SYNC.DEFER_BLOCKING 0x0 ;  /* 0x0000000000007b1d */ /* 0x000fec0000010000 */
[----:B------:R-:W-:Y:S05]  /*01a0*/  @!P0 BRA `(.L_x_2) ;  /* 0xfffffffc00cc8947 */ /* 0x000fea000383ffff */
[----:B------:R-:W-:Y:S05]  /*01b0*/  EXIT ;  /* 0x000000000000794d */ /* 0x000fea0003800000 */
.L_x_3:
        /* <DEDUP_REMOVED lines=12> */
.L_x_7:


//--------------------- .text._Z9incrementPiS_    --------------------------
	.section	.text._Z9incrementPiS_,"ax",@progbits
	.align	128
        .global         _Z9incrementPiS_
        .type           _Z9incrementPiS_,@function
        .size           _Z9incrementPiS_,(.L_x_8 - _Z9incrementPiS_)
        .other          _Z9incrementPiS_,@"STO_CUDA_ENTRY STV_DEFAULT"
_Z9incrementPiS_:
.text._Z9incrementPiS_:
[----:B------:R-:W-:Y:S01]  /*0000*/  LDC R1, c[0x0][0x37c] ;  /* 0x0000df00ff017b82 */ /* 0x000fe20000000800 */
[----:B------:R-:W0:Y:S07]  /*0010*/  S2R R5, SR_TID.X ;  /* 0x0000000000057919 */ /* 0x000e2e0000002100 */
[----:B------:R-:W0:Y:S01]  /*0020*/  LDC.64 R2, c[0x0][0x388] ;  /* 0x0000e200ff027b82 */ /* 0x000e220000000a00 */
[----:B------:R-:W1:Y:S01]  /*0030*/  LDCU.64 UR4, c[0x0][0x358] ;  /* 0x00006b00ff0477ac */ /* 0x000e620008000a00 */
[----:B0-----:R-:W-:-:S06]  /*0040*/  IMAD.WIDE.U32 R2, R5, 0x4, R2 ;  /* 0x0000000405027825 */ /* 0x001fcc00078e0002 */
[----:B------:R-:W0:Y:S01]  /*0050*/  LDC.64 R4, c[0x0][0x380] ;  /* 0x0000e000ff047b82 */ /* 0x000e220000000a00 */
[----:B-1----:R-:W0:Y:S01]  /*0060*/  LDG.E R3, desc[UR4][R2.64] ;  /* 0x0000000402037981 */ /* 0x002e22000c1e1900 */
[----:B------:R-:W-:Y:S02]  /*0070*/  HFMA2 R7, -RZ, RZ, 0, 5.9604644775390625e-08 ;  /* 0x00000001ff077431 */ /* 0x000fe400000001ff */
[----:B0-----:R-:W-:-:S05]  /*0080*/  IMAD.WIDE R4, R3, 0x4, R4 ;  /* 0x0000000403047825 */ /* 0x001fca00078e0204 */
[----:B------:R-:W-:Y:S01]  /*0090*/  REDG.E.ADD.STRONG.GPU desc[UR4][R4.64], R7 ;  /* 0x000000070400798e */ /* 0x000fe2000c12e104 */
[----:B------:R-:W-:Y:S05]  /*00a0*/  EXIT ;  /* 0x000000000000794d */ /* 0x000fea0003800000 */
.L_x_4:
        /* <DEDUP_REMOVED lines=13> */
.L_x_8:


//--------------------- .text._Z8initiatePi       --------------------------
	.section	.text._Z8initiatePi,"ax",@progbits
	.align	128
        .global         _Z8initiatePi
        .type           _Z8initiatePi,@function
        .size           _Z8initiatePi,(.L_x_9 - _Z8initiatePi)
        .other          _Z8initiatePi,@"STO_CUDA_ENTRY STV_DEFAULT"
_Z8initiatePi:
.text._Z8initiatePi:
[----:B------:R-:W-:Y:S01]  /*0000*/  LDC R1, c[0x0][0x37c] ;  /* 0x0000df00ff017b82 */ /* 0x000fe20000000800 */
[----:B------:R-:W0:Y:S07]  /*0010*/  S2R R5, SR_TID.X ;  /* 0x0000000000057919 */ /* 0x000e2e0000002100 */
[----:B------:R-:W0:Y:S01]  /*0020*/  LDC.64 R2, c[0x0][0x380] ;  /* 0x0000e000ff027b82 */ /* 0x000e220000000a00 */
[----:B------:R-:W1:Y:S01]  /*0030*/  LDCU.64 UR4, c[0x0][0x358] ;  /* 0x00006b00ff0477ac */ /* 0x000e620008000a00 */
[----:B0-----:R-:W-:-:S05]  /*0040*/  IMAD.WIDE.U32 R2, R5, 0x4, R2 ;  /* 0x0000000405027825 */ /* 0x001fca00078e0002 */
[----:B-1----:R-:W-:Y:S01]  /*0050*/  STG.E desc[UR4][R2.64], RZ ;  /* 0x000000ff02007986 */ /* 0x002fe2000c101904 */
[----:B------:R-:W-:Y:S05]  /*0060*/  EXIT ;  /* 0x000000000000794d */ /* 0x000fea0003800000 */
.L_x_5:
        /* <DEDUP_REMOVED lines=9> */
.L_x_9:


//--------------------- .nv.shared.reserved.0     --------------------------
	.section	.nv.shared.reserved.0,"aw",@nobits
	.weak		__nv_reservedSMEM_offset_0_alias
	.size		__nv_reservedSMEM_offset_0_alias, 0, 64
	.other		__nv_reservedSMEM_offset_0_alias,@"STO_CUDA_RESERVED_SHARED STV_DEFAULT"
__nv_reservedSMEM_offset_0_alias:
	.zero		0
	.zero		64


//--------------------- .nv.constant0._Z4sortPiS_S_ --------------------------
	.section	.nv.constant0._Z4sortPiS_S_,"a",@progbits
	.sectionflags	@""
	.align	4
.nv.constant0._Z4sortPiS_S_:
	.zero		920


//--------------------- .nv.constant0._Z10offsetcalcPiS_i --------------------------
	.section	.nv.constant0._Z10offsetcalcPiS_i,"a",@progbits
	.sectionflags	@""
	.align	4
.nv.constant0._Z10offsetcalcPiS_i:
	.zero		916


//--------------------- .nv.constant0._Z9incrementPiS_ --------------------------
	.section	.nv.constant0._Z9incrementPiS_,"a",@progbits
	.sectionflags	@""
	.align	4
.nv.constant0._Z9incrementPiS_:
	.zero		912


//--------------------- .nv.constant0._Z8initiatePi --------------------------
	.section	.nv.constant0._Z8initiatePi,"a",@progbits
	.sectionflags	@""
	.align	4
.nv.constant0._Z8initiatePi:
	.zero		904


//--------------------- SYMBOLS --------------------------

	.type		.nv.reservedSmem.offset0,@object
	.size		.nv.reservedSmem.offset0,0x4
